	.headerflags	@"EF_CUDA_TEXMODE_UNIFIED EF_CUDA_64BIT_ADDRESS EF_CUDA_ACCELERATORS EF_CUDA_SM90 EF_CUDA_VIRTUAL_SM(EF_CUDA_SM90)"
	.elftype	@"ET_EXEC"


//--------------------- .nv.info                  --------------------------
	.section	.nv.info,"",@"SHT_CUDA_INFO"
	.align	4


	//----- nvinfo : EIATTR_REGCOUNT
	.align		4
        /*0000*/ 	.byte	0x04, 0x2f
        /*0002*/ 	.short	(.L_3 - .L_2)
	.align		4
.L_2:
        /*0004*/ 	.word	index@(triton_poi_fused__native_batch_norm_legit_no_training_add_convolution_3)
        /*0008*/ 	.word	0x00000020


	//----- nvinfo : EIATTR_MIN_STACK_SIZE
	.align		4
.L_3:
        /*000c*/ 	.byte	0x04, 0x12
        /*000e*/ 	.short	(.L_5 - .L_4)
	.align		4
.L_4:
        /*0010*/ 	.word	index@(triton_poi_fused__native_batch_norm_legit_no_training_add_convolution_3)
        /*0014*/ 	.word	0x00000000


	//----- nvinfo : EIATTR_FRAME_SIZE
	.align		4
.L_5:
        /*0018*/ 	.byte	0x04, 0x11
        /*001a*/ 	.short	(.L_7 - .L_6)
	.align		4
.L_6:
        /*001c*/ 	.word	index@(triton_poi_fused__native_batch_norm_legit_no_training_add_convolution_3)
        /*0020*/ 	.word	0x00000000


	//----- nvinfo : EIATTR_MIN_STACK_SIZE
	.align		4
.L_7:
        /*0024*/ 	.byte	0x04, 0x12
        /*0026*/ 	.short	(.L_9 - .L_8)
	.align		4
.L_8:
        /*0028*/ 	.word	index@(triton_poi_fused__native_batch_norm_legit_no_training_add_convolution_3)
        /*002c*/ 	.word	0x00000000
.L_9:


//--------------------- .nv.info.triton_poi_fused__native_batch_norm_legit_no_training_add_convolution_3 --------------------------
	.section	.nv.info.triton_poi_fused__native_batch_norm_legit_no_training_add_convolution_3,"",@"SHT_CUDA_INFO"
	.sectionflags	@""
	.align	4


	//----- nvinfo : EIATTR_CUDA_API_VERSION
	.align		4
        /*0000*/ 	.byte	0x04, 0x37
        /*0002*/ 	.short	(.L_11 - .L_10)
.L_10:
        /*0004*/ 	.word	0x0000007c


	//----- nvinfo : EIATTR_KPARAM_INFO
	.align		4
.L_11:
        /*0008*/ 	.byte	0x04, 0x17
        /*000a*/ 	.short	(.L_13 - .L_12)
.L_12:
        /*000c*/ 	.word	0x00000000
        /*0010*/ 	.short	0x0008
        /*0012*/ 	.short	0x0040
        /*0014*/ 	.byte	0x00, 0xf0, 0x11, 0x00


	//----- nvinfo : EIATTR_KPARAM_INFO
	.align		4
.L_13:
        /*0018*/ 	.byte	0x04, 0x17
        /*001a*/ 	.short	(.L_15 - .L_14)
.L_14:
        /*001c*/ 	.word	0x00000000
        /*0020*/ 	.short	0x0007
        /*0022*/ 	.short	0x0038
        /*0024*/ 	.byte	0x00, 0xf4, 0x21, 0x00


	//----- nvinfo : EIATTR_KPARAM_INFO
	.align		4
.L_15:
        /*0028*/ 	.byte	0x04, 0x17
        /*002a*/ 	.short	(.L_17 - .L_16)
.L_16:
        /*002c*/ 	.word	0x00000000
        /*0030*/ 	.short	0x0006
        /*0032*/ 	.short	0x0030
        /*0034*/ 	.byte	0x00, 0xf4, 0x21, 0x00


	//----- nvinfo : EIATTR_KPARAM_INFO
	.align		4
.L_17:
        /*0038*/ 	.byte	0x04, 0x17
        /*003a*/ 	.short	(.L_19 - .L_18)
.L_18:
        /*003c*/ 	.word	0x00000000
        /*0040*/ 	.short	0x0005
        /*0042*/ 	.short	0x0028
        /*0044*/ 	.byte	0x00, 0xf4, 0x21, 0x00


	//----- nvinfo : EIATTR_KPARAM_INFO
	.align		4
.L_19:
        /*0048*/ 	.byte	0x04, 0x17
        /*004a*/ 	.short	(.L_21 - .L_20)
.L_20:
        /*004c*/ 	.word	0x00000000
        /*0050*/ 	.short	0x0004
        /*0052*/ 	.short	0x0020
        /*0054*/ 	.byte	0x00, 0xf4, 0x21, 0x00


	//----- nvinfo : EIATTR_KPARAM_INFO
	.align		4
.L_21:
        /*0058*/ 	.byte	0x04, 0x17
        /*005a*/ 	.short	(.L_23 - .L_22)
.L_22:
        /*005c*/ 	.word	0x00000000
        /*0060*/ 	.short	0x0003
        /*0062*/ 	.short	0x0018
        /*0064*/ 	.byte	0x00, 0xf4, 0x21, 0x00


	//----- nvinfo : EIATTR_KPARAM_INFO
	.align		4
.L_23:
        /*0068*/ 	.byte	0x04, 0x17
        /*006a*/ 	.short	(.L_25 - .L_24)
.L_24:
        /*006c*/ 	.word	0x00000000
        /*0070*/ 	.short	0x0002
        /*0072*/ 	.short	0x0010
        /*0074*/ 	.byte	0x00, 0xf4, 0x21, 0x00


	//----- nvinfo : EIATTR_KPARAM_INFO
	.align		4
.L_25:
        /*0078*/ 	.byte	0x04, 0x17
        /*007a*/ 	.short	(.L_27 - .L_26)
.L_26:
        /*007c*/ 	.word	0x00000000
        /*0080*/ 	.short	0x0001
        /*0082*/ 	.short	0x0008
        /*0084*/ 	.byte	0x00, 0xf4, 0x21, 0x00


	//----- nvinfo : EIATTR_KPARAM_INFO
	.align		4
.L_27:
        /*0088*/ 	.byte	0x04, 0x17
        /*008a*/ 	.short	(.L_29 - .L_28)
.L_28:
        /*008c*/ 	.word	0x00000000
        /*0090*/ 	.short	0x0000
        /*0092*/ 	.short	0x0000
        /*0094*/ 	.byte	0x00, 0xf4, 0x21, 0x00


	//----- nvinfo : EIATTR_SPARSE_MMA_MASK
	.align		4
.L_29:
        /*0098*/ 	.byte	0x03, 0x50
        /*009a*/ 	.short	0x0000


	//----- nvinfo : EIATTR_MAXREG_COUNT
	.align		4
        /*009c*/ 	.byte	0x03, 0x1b
        /*009e*/ 	.short	0x00ff


	//----- nvinfo : EIATTR_EXIT_INSTR_OFFSETS
	.align		4
        /*00a0*/ 	.byte	0x04, 0x1c
        /*00a2*/ 	.short	(.L_31 - .L_30)


	//   ....[0]....
.L_30:
        /*00a4*/ 	.word	0x00000770


	//----- nvinfo : EIATTR_REQNTID
	.align		4
.L_31:
        /*00a8*/ 	.byte	0x04, 0x10
        /*00aa*/ 	.short	(.L_33 - .L_32)
.L_32:
        /*00ac*/ 	.word	0x00000080
        /*00b0*/ 	.word	0x00000001
        /*00b4*/ 	.word	0x00000001


	//----- nvinfo : EIATTR_CBANK_PARAM_SIZE
	.align		4
.L_33:
        /*00b8*/ 	.byte	0x03, 0x19
        /*00ba*/ 	.short	0x0044


	//----- nvinfo : EIATTR_PARAM_CBANK
	.align		4
        /*00bc*/ 	.byte	0x04, 0x0a
        /*00be*/ 	.short	(.L_35 - .L_34)
	.align		4
.L_34:
        /*00c0*/ 	.word	index@(.nv.constant0.triton_poi_fused__native_batch_norm_legit_no_training_add_convolution_3)
        /*00c4*/ 	.short	0x0210
        /*00c6*/ 	.short	0x0044


	//----- nvinfo : EIATTR_SW_WAR
	.align		4
.L_35:
        /*00c8*/ 	.byte	0x04, 0x36
        /*00ca*/ 	.short	(.L_37 - .L_36)
.L_36:
        /*00cc*/ 	.word	0x00000008
.L_37:


//--------------------- .nv.callgraph             --------------------------
	.section	.nv.callgraph,"",@"SHT_CUDA_CALLGRAPH"
	.align	4
	.sectionentsize	8
	.align		4
        /*0000*/ 	.word	0x00000000
	.align		4
        /*0004*/ 	.word	0xffffffff
	.align		4
        /*0008*/ 	.word	0x00000000
	.align		4
        /*000c*/ 	.word	0xfffffffe
	.align		4
        /*0010*/ 	.word	0x00000000
	.align		4
        /*0014*/ 	.word	0xfffffffd
	.align		4
        /*0018*/ 	.word	0x00000000
	.align		4
        /*001c*/ 	.word	0xfffffffc


//--------------------- .nv.constant4             --------------------------
	.section	.nv.constant4,"a",@progbits
	.align	8
	.align		8
.nv.constant4:
        /*0000*/ 	.dword	_$_str
	.align		8
        /*0008*/ 	.dword	_$_str_$_2


//--------------------- .text.triton_poi_fused__native_batch_norm_legit_no_training_add_convolution_3 --------------------------
	.section	.text.triton_poi_fused__native_batch_norm_legit_no_training_add_convolution_3,"ax",@progbits
	.align	128
        .global         triton_poi_fused__native_batch_norm_legit_no_training_add_convolution_3
        .type           triton_poi_fused__native_batch_norm_legit_no_training_add_convolution_3,@function
        .size           triton_poi_fused__native_batch_norm_legit_no_training_add_convolution_3,(.L_x_1 - triton_poi_fused__native_batch_norm_legit_no_training_add_convolution_3)
        .other          triton_poi_fused__native_batch_norm_legit_no_training_add_convolution_3,@"STO_CUDA_ENTRY STV_DEFAULT"
triton_poi_fused__native_batch_norm_legit_no_training_add_convolution_3:
.text.triton_poi_fused__native_batch_norm_legit_no_training_add_convolution_3:
[----:B------:R-:W-:Y:S01]  /*0000*/  LDC R1, c[0x0][0x28] ;  /* 0x00000a00ff017b82 */ /* 0x000fe20000000800 */
[----:B------:R-:W1:Y:S01]  /*0010*/  S2R R0, SR_TID.X ;  /* 0x0000000000007919 */ /* 0x000e620000002100 */
[----:B------:R-:W-:-:S06]  /*0020*/  ULDC.64 UR4, c[0x0][0x208] ;  /* 0x0000820000047ab9 */ /* 0x000fcc0000000a00 */
[----:B------:R-:W2:Y:S01]  /*0030*/  LDC.64 R26, c[0x0][0x210] ;  /* 0x00008400ff1a7b82 */ /* 0x000ea20000000a00 */
[----:B------:R-:W3:Y:S07]  /*0040*/  S2R R5, SR_CTAID.X ;  /* 0x0000000000057919 */ /* 0x000eee0000002500 */
[----:B------:R-:W4:Y:S08]  /*0050*/  LDC.64 R28, c[0x0][0x220] ;  /* 0x00008800ff1c7b82 */ /* 0x000f300000000a00 */
[----:B------:R-:W5:Y:S08]  /*0060*/  LDC.64 R24, c[0x0][0x230] ;  /* 0x00008c00ff187b82 */ /* 0x000f700000000a00 */
[----:B------:R-:W2:Y:S01]  /*0070*/  LDC.64 R18, c[0x0][0x238] ;  /* 0x00008e00ff127b82 */ /* 0x000ea20000000a00 */
[----:B-1----:R-:W-:-:S02]  /*0080*/  SHF.L.U32 R0, R0, 0x2, RZ ;  /* 0x0000000200007819 */ /* 0x002fc400000006ff */
[----:B---3--:R-:W-:Y:S02]  /*0090*/  SHF.R.S32.HI R3, RZ, 0x15, R5 ;  /* 0x00000015ff037819 */ /* 0x008fe40000011405 */
[----:B------:R-:W-:Y:S02]  /*00a0*/  LOP3.LUT R0, R0, 0x1fc, RZ, 0xc0, !PT ;  /* 0x000001fc00007812 */ /* 0x000fe400078ec0ff */
[----:B------:R-:W-:Y:S02]  /*00b0*/  SGXT R3, R3, 0x1 ;  /* 0x000000010303781a */ /* 0x000fe40000000200 */
[----:B------:R-:W-:Y:S02]  /*00c0*/  LEA R20, R5, R0, 0xa ;  /* 0x0000000005147211 */ /* 0x000fe400078e50ff */
[----:B------:R-:W1:Y:S02]  /*00d0*/  LDC.64 R4, c[0x0][0x228] ;  /* 0x00008a00ff047b82 */ /* 0x000e640000000a00 */
[----:B------:R-:W-:-:S04]  /*00e0*/  LEA.HI R3, R3, R20, RZ, 0xc ;  /* 0x0000001403037211 */ /* 0x000fc800078f60ff */
[----:B------:R-:W-:Y:S02]  /*00f0*/  SHF.R.S32.HI R23, RZ, 0xc, R3 ;  /* 0x0000000cff177819 */ /* 0x000fe40000011403 */
[----:B------:R-:W-:Y:S02]  /*0100*/  IADD3 R3, R3, 0x200, RZ ;  /* 0x0000020003037810 */ /* 0x000fe40007ffe0ff */
[----:B------:R-:W-:Y:S02]  /*0110*/  LEA.HI R0, R23, R23, RZ, 0x6 ;  /* 0x0000001717007211 */ /* 0x000fe400078f30ff */
[----:B------:R-:W-:Y:S02]  /*0120*/  SHF.R.S32.HI R13, RZ, 0xc, R3 ;  /* 0x0000000cff0d7819 */ /* 0x000fe40000011403 */
[----:B------:R-:W-:Y:S02]  /*0130*/  LOP3.LUT R0, R0, 0xffffffc0, RZ, 0xc0, !PT ;  /* 0xffffffc000007812 */ /* 0x000fe400078ec0ff */
[----:B------:R-:W-:-:S02]  /*0140*/  LEA.HI R2, R13, R13, RZ, 0x6 ;  /* 0x0000000d0d027211 */ /* 0x000fc400078f30ff */
[----:B------:R-:W-:Y:S02]  /*0150*/  IADD3 R23, R23, -R0, RZ ;  /* 0x8000000017177210 */ /* 0x000fe40007ffe0ff */
[----:B------:R-:W-:-:S03]  /*0160*/  LOP3.LUT R0, R2, 0xffffffc0, RZ, 0xc0, !PT ;  /* 0xffffffc002007812 */ /* 0x000fc600078ec0ff */
[----:B-1----:R-:W-:Y:S01]  /*0170*/  IMAD.WIDE R2, R23, 0x4, R4 ;  /* 0x0000000417027825 */ /* 0x002fe200078e0204 */
[----:B------:R-:W-:-:S05]  /*0180*/  IADD3 R13, R13, -R0, RZ ;  /* 0x800000000d0d7210 */ /* 0x000fca0007ffe0ff */
[----:B------:R-:W-:Y:S01]  /*0190*/  IMAD.WIDE R4, R13, 0x4, R4 ;  /* 0x000000040d047825 */ /* 0x000fe200078e0204 */
[----:B------:R-:W3:Y:S04]  /*01a0*/  LDG.E.EL R3, desc[UR4][R2.64] ;  /* 0x0000000402037981 */ /* 0x000ee8000c2e1900 */
[----:B------:R1:W3:Y:S01]  /*01b0*/  LDG.E.EL R17, desc[UR4][R4.64] ;  /* 0x0000000404117981 */ /* 0x0002e2000c2e1900 */
[----:B--2---:R-:W-:-:S04]  /*01c0*/  IMAD.WIDE R26, R20, 0x4, R26 ;  /* 0x00000004141a7825 */ /* 0x004fc800078e021a */
[--C-:B----4-:R-:W-:Y:S01]  /*01d0*/  IMAD.WIDE R14, R23, 0x4, R28.reuse ;  /* 0x00000004170e7825 */ /* 0x110fe200078e021c */
[----:B------:R-:W2:Y:S01]  /*01e0*/  LDG.E.128 R8, desc[UR4][R26.64] ;  /* 0x000000041a087981 */ /* 0x000ea2000c1e1d00 */
[----:B01----:R-:W0:Y:S04]  /*01f0*/  LDC.64 R4, c[0x0][0x218] ;  /* 0x00008600ff047b82 */ /* 0x003e280000000a00 */
[----:B------:R-:W4:Y:S01]  /*0200*/  LDG.E.EL R14, desc[UR4][R14.64] ;  /* 0x000000040e0e7981 */ /* 0x000f22000c2e1900 */
[----:B------:R-:W-:-:S05]  /*0210*/  IMAD.WIDE R28, R13, 0x4, R28 ;  /* 0x000000040d1c7825 */ /* 0x000fca00078e021c */
[----:B------:R1:W2:Y:S02]  /*0220*/  LDG.E.EL R2, desc[UR4][R28.64] ;  /* 0x000000041c027981 */ /* 0x0002a4000c2e1900 */
[----:B-1----:R-:W1:Y:S01]  /*0230*/  LDC.64 R28, c[0x0][0x240] ;  /* 0x00009000ff1c7b82 */ /* 0x002e620000000a00 */
[----:B0-----:R-:W-:-:S05]  /*0240*/  IMAD.WIDE R6, R23, 0x4, R4 ;  /* 0x0000000417067825 */ /* 0x001fca00078e0204 */
[----:B------:R5:W2:Y:S01]  /*0250*/  LDG.E.EL R16, desc[UR4][R6.64] ;  /* 0x0000000406107981 */ /* 0x000aa2000c2e1900 */
[----:B------:R-:W-:-:S05]  /*0260*/  IMAD.WIDE R4, R13, 0x4, R4 ;  /* 0x000000040d047825 */ /* 0x000fca00078e0204 */
[----:B------:R-:W4:Y:S01]  /*0270*/  LDG.E.EL R12, desc[UR4][R4.64] ;  /* 0x00000004040c7981 */ /* 0x000f22000c2e1900 */
[----:B-----5:R-:W-:-:S04]  /*0280*/  IMAD.WIDE R6, R23, 0x4, R24 ;  /* 0x0000000417067825 */ /* 0x020fc800078e0218 */
[----:B------:R-:W-:Y:S01]  /*0290*/  IMAD.WIDE R22, R23, 0x4, R18 ;  /* 0x0000000417167825 */ /* 0x000fe200078e0212 */
[----:B------:R-:W5:Y:S05]  /*02a0*/  LDG.E.EL R15, desc[UR4][R6.64] ;  /* 0x00000004060f7981 */ /* 0x000f6a000c2e1900 */
[----:B------:R-:W5:Y:S04]  /*02b0*/  LDG.E.EL R22, desc[UR4][R22.64] ;  /* 0x0000000416167981 */ /* 0x000f68000c2e1900 */
[----:B------:R-:W5:Y:S01]  /*02c0*/  LDG.E.128 R4, desc[UR4][R26.64+0x800] ;  /* 0x000800041a047981 */ /* 0x000f62000c1e1d00 */
[----:B------:R-:W-:-:S04]  /*02d0*/  IMAD.WIDE R24, R13, 0x4, R24 ;  /* 0x000000040d187825 */ /* 0x000fc800078e0218 */
[----:B------:R-:W-:Y:S01]  /*02e0*/  IMAD.WIDE R18, R13, 0x4, R18 ;  /* 0x000000040d127825 */ /* 0x000fe200078e0212 */
[----:B------:R0:W5:Y:S04]  /*02f0*/  LDG.E.EL R0, desc[UR4][R24.64] ;  /* 0x0000000418007981 */ /* 0x000168000c2e1900 */
[----:B------:R3:W5:Y:S01]  /*0300*/  LDG.E.EL R13, desc[UR4][R18.64] ;  /* 0x00000004120d7981 */ /* 0x000762000c2e1900 */
[----:B0-----:R-:W-:Y:S01]  /*0310*/  HFMA2.MMA R24, -RZ, RZ, 1.625, 0 ;  /* 0x3e800000ff187435 */ /* 0x001fe200000001ff */
[----:B-1----:R-:W-:-:S04]  /*0320*/  IMAD.WIDE R28, R20, 0x4, R28 ;  /* 0x00000004141c7825 */ /* 0x002fc800078e021c */
[----:B---3--:R-:W-:-:S04]  /*0330*/  FADD R3, R3, 9.9999997473787516356e-05 ;  /* 0x38d1b71703037421 */ /* 0x008fc80000000000 */
[----:B------:R-:W0:Y:S01]  /*0340*/  MUFU.SQRT R21, R3 ;  /* 0x0000000300157308 */ /* 0x000e220000002000 */
[----:B------:R-:W-:-:S07]  /*0350*/  FADD R17, R17, 9.9999997473787516356e-05 ;  /* 0x38d1b71711117421 */ /* 0x000fce0000000000 */
[----:B------:R-:W1:Y:S01]  /*0360*/  MUFU.SQRT R23, R17 ;  /* 0x0000001100177308 */ /* 0x000e620000002000 */
[C---:B0-----:R-:W-:Y:S02]  /*0370*/  FSETP.GT.AND P0, PT, R21.reuse, 8.50705917302346158658e+37, PT ;  /* 0x7e8000001500780b */ /* 0x041fe40003f04000 */
[----:B------:R-:W-:Y:S02]  /*0380*/  FSETP.GEU.AND P2, PT, R21, 1.175494350822287508e-38, PT ;  /* 0x008000001500780b */ /* 0x000fe40003f4e000 */
[C---:B-1----:R-:W-:Y:S02]  /*0390*/  FSETP.GT.AND P1, PT, R23.reuse, 8.50705917302346158658e+37, PT ;  /* 0x7e8000001700780b */ /* 0x042fe40003f24000 */
[----:B------:R-:W-:-:S07]  /*03a0*/  FSETP.GEU.AND P3, PT, R23, 1.175494350822287508e-38, PT ;  /* 0x008000001700780b */ /* 0x000fce0003f6e000 */
[----:B------:R-:W-:-:S04]  /*03b0*/  @P0 FMUL R21, R21, 0.25 ;  /* 0x3e80000015150820 */ /* 0x000fc80000400000 */
[----:B------:R-:W-:Y:S01]  /*03c0*/  @!P2 FMUL R21, R21, 16777216 ;  /* 0x4b8000001515a820 */ /* 0x000fe20000400000 */
[----:B------:R-:W-:-:S05]  /*03d0*/  @P1 FMUL R23, R23, 0.25 ;  /* 0x3e80000017171820 */ /* 0x000fca0000400000 */
[----:B------:R-:W0:Y:S01]  /*03e0*/  MUFU.RCP R21, R21 ;  /* 0x0000001500157308 */ /* 0x000e220000001000 */
[----:B------:R-:W-:Y:S01]  /*03f0*/  @!P3 FMUL R23, R23, 16777216 ;  /* 0x4b8000001717b820 */ /* 0x000fe20000400000 */
[----:B------:R-:W-:-:S06]  /*0400*/  FSEL R18, R24, 1, P0 ;  /* 0x3f80000018127808 */ /* 0x000fcc0000000000 */
[----:B------:R-:W1:Y:S01]  /*0410*/  MUFU.RCP R3, R23 ;  /* 0x0000001700037308 */ /* 0x000e620000001000 */
[----:B------:R-:W-:Y:S01]  /*0420*/  FSEL R24, R24, 1, P1 ;  /* 0x3f80000018187808 */ /* 0x000fe20000800000 */
[----:B------:R-:W-:Y:S01]  /*0430*/  @!P2 FMUL R18, R18, 16777216 ;  /* 0x4b8000001212a820 */ /* 0x000fe20000400000 */
[--C-:B--2---:R-:W-:Y:S01]  /*0440*/  FADD R10, R10, R16.reuse ;  /* 0x000000100a0a7221 */ /* 0x104fe20000000000 */
[--C-:B------:R-:W-:Y:S01]  /*0450*/  FADD R11, R11, R16.reuse ;  /* 0x000000100b0b7221 */ /* 0x100fe20000000000 */
[--C-:B------:R-:W-:Y:S01]  /*0460*/  FADD R8, R8, R16.reuse ;  /* 0x0000001008087221 */ /* 0x100fe20000000000 */
[----:B------:R-:W-:Y:S01]  /*0470*/  @!P3 FMUL R24, R24, 16777216 ;  /* 0x4b8000001818b820 */ /* 0x000fe20000400000 */
[----:B------:R-:W-:Y:S01]  /*0480*/  FADD R9, R9, R16 ;  /* 0x0000001009097221 */ /* 0x000fe20000000000 */
[----:B0-----:R-:W-:Y:S01]  /*0490*/  FMUL R17, R21, R18 ;  /* 0x0000001215117220 */ /* 0x001fe20000400000 */
[C---:B----4-:R-:W-:Y:S02]  /*04a0*/  FADD R16, -R14.reuse, R10 ;  /* 0x0000000a0e107221 */ /* 0x050fe40000000100 */
[----:B------:R-:W-:-:S02]  /*04b0*/  FADD R18, -R14, R9 ;  /* 0x000000090e127221 */ /* 0x000fc40000000100 */
[-C--:B------:R-:W-:Y:S01]  /*04c0*/  FMUL R16, R16, R17.reuse ;  /* 0x0000001110107220 */ /* 0x080fe20000400000 */
[----:B-1----:R-:W-:Y:S01]  /*04d0*/  FMUL R3, R3, R24 ;  /* 0x0000001803037220 */ /* 0x002fe20000400000 */
[C---:B------:R-:W-:Y:S01]  /*04e0*/  FADD R24, -R14.reuse, R8 ;  /* 0x000000080e187221 */ /* 0x040fe20000000100 */
[----:B------:R-:W-:Y:S01]  /*04f0*/  FADD R14, -R14, R11 ;  /* 0x0000000b0e0e7221 */ /* 0x000fe20000000100 */
[--C-:B-----5:R-:W-:Y:S01]  /*0500*/  FADD R6, R6, R12.reuse ;  /* 0x0000000c06067221 */ /* 0x120fe20000000000 */
[--C-:B------:R-:W-:Y:S01]  /*0510*/  FADD R4, R4, R12.reuse ;  /* 0x0000000c04047221 */ /* 0x100fe20000000000 */
[--C-:B------:R-:W-:Y:S01]  /*0520*/  FADD R5, R5, R12.reuse ;  /* 0x0000000c05057221 */ /* 0x100fe20000000000 */
[----:B------:R-:W-:Y:S01]  /*0530*/  FADD R7, R7, R12 ;  /* 0x0000000c07077221 */ /* 0x000fe20000000000 */
[-C--:B------:R-:W-:Y:S01]  /*0540*/  FMUL R23, R24, R17.reuse ;  /* 0x0000001118177220 */ /* 0x080fe20000400000 */
[-C--:B------:R-:W-:Y:S01]  /*0550*/  FMUL R19, R18, R17.reuse ;  /* 0x0000001112137220 */ /* 0x080fe20000400000 */
[----:B------:R-:W-:Y:S01]  /*0560*/  FMUL R17, R14, R17 ;  /* 0x000000110e117220 */ /* 0x000fe20000400000 */
[C---:B------:R-:W-:Y:S01]  /*0570*/  FFMA R21, R15.reuse, R16, R22 ;  /* 0x000000100f157223 */ /* 0x040fe20000000016 */
[C---:B------:R-:W-:Y:S01]  /*0580*/  FADD R12, -R2.reuse, R6 ;  /* 0x00000006020c7221 */ /* 0x040fe20000000100 */
[C---:B------:R-:W-:Y:S01]  /*0590*/  FADD R16, -R2.reuse, R4 ;  /* 0x0000000402107221 */ /* 0x040fe20000000100 */
[C---:B------:R-:W-:Y:S01]  /*05a0*/  FADD R14, -R2.reuse, R5 ;  /* 0x00000005020e7221 */ /* 0x040fe20000000100 */
[----:B------:R-:W-:Y:S01]  /*05b0*/  FADD R2, -R2, R7 ;  /* 0x0000000702027221 */ /* 0x000fe20000000100 */
[-C--:B------:R-:W-:Y:S01]  /*05c0*/  FMUL R12, R12, R3.reuse ;  /* 0x000000030c0c7220 */ /* 0x080fe20000400000 */
[-C--:B------:R-:W-:Y:S01]  /*05d0*/  FMUL R16, R16, R3.reuse ;  /* 0x0000000310107220 */ /* 0x080fe20000400000 */
[-C--:B------:R-:W-:Y:S01]  /*05e0*/  FMUL R14, R14, R3.reuse ;  /* 0x000000030e0e7220 */ /* 0x080fe20000400000 */
[----:B------:R-:W-:Y:S01]  /*05f0*/  FMUL R18, R2, R3 ;  /* 0x0000000302127220 */ /* 0x000fe20000400000 */
[C-C-:B------:R-:W-:Y:S01]  /*0600*/  FFMA R23, R15.reuse, R23, R22.reuse ;  /* 0x000000170f177223 */ /* 0x140fe20000000016 */
[C-C-:B------:R-:W-:Y:S01]  /*0610*/  FFMA R24, R15.reuse, R19, R22.reuse ;  /* 0x000000130f187223 */ /* 0x140fe20000000016 */
[C-C-:B------:R-:W-:Y:S01]  /*0620*/  FFMA R3, R0.reuse, R12, R13.reuse ;  /* 0x0000000c00037223 */ /* 0x140fe2000000000d */
[C-C-:B------:R-:W-:Y:S01]  /*0630*/  FFMA R25, R0.reuse, R16, R13.reuse ;  /* 0x0000001000197223 */ /* 0x140fe2000000000d */
[C-C-:B------:R-:W-:Y:S01]  /*0640*/  FFMA R2, R0.reuse, R14, R13.reuse ;  /* 0x0000000e00027223 */ /* 0x140fe2000000000d */
[----:B------:R-:W-:Y:S01]  /*0650*/  FFMA R22, R15, R17, R22 ;  /* 0x000000110f167223 */ /* 0x000fe20000000016 */
[----:B------:R-:W-:-:S02]  /*0660*/  FFMA R0, R0, R18, R13 ;  /* 0x0000001200007223 */ /* 0x000fc4000000000d */
[----:B------:R-:W2:Y:S04]  /*0670*/  LDG.E.128 R16, desc[UR4][R28.64] ;  /* 0x000000041c107981 */ /* 0x000ea8000c1e1d00 */
[----:B------:R0:W3:Y:S02]  /*0680*/  LDG.E.128 R12, desc[UR4][R28.64+0x800] ;  /* 0x000800041c0c7981 */ /* 0x0000e4000c1e1d00 */
[----:B0-----:R-:W0:Y:S02]  /*0690*/  LDC.64 R28, c[0x0][0x248] ;  /* 0x00009200ff1c7b82 */ /* 0x001e240000000a00 */
[----:B------:R-:W-:Y:S04]  /*06a0*/  STG.E.128 desc[UR4][R26.64], R8 ;  /* 0x000000081a007986 */ /* 0x000fe8000c101d04 */
[----:B------:R-:W-:Y:S01]  /*06b0*/  STG.E.128 desc[UR4][R26.64+0x800], R4 ;  /* 0x000800041a007986 */ /* 0x000fe2000c101d04 */
[----:B--2---:R-:W-:Y:S01]  /*06c0*/  FADD R18, R18, R21 ;  /* 0x0000001512127221 */ /* 0x004fe20000000000 */
[----:B------:R-:W-:Y:S01]  /*06d0*/  FADD R16, R16, R23 ;  /* 0x0000001710107221 */ /* 0x000fe20000000000 */
[----:B------:R-:W-:Y:S01]  /*06e0*/  FADD R17, R17, R24 ;  /* 0x0000001811117221 */ /* 0x000fe20000000000 */
[----:B------:R-:W-:Y:S01]  /*06f0*/  FADD R19, R19, R22 ;  /* 0x0000001613137221 */ /* 0x000fe20000000000 */
[----:B0-----:R-:W-:-:S04]  /*0700*/  IMAD.WIDE R20, R20, 0x4, R28 ;  /* 0x0000000414147825 */ /* 0x001fc800078e021c */
[----:B---3--:R-:W-:Y:S01]  /*0710*/  FADD R12, R12, R25 ;  /* 0x000000190c0c7221 */ /* 0x008fe20000000000 */
[----:B------:R-:W-:Y:S01]  /*0720*/  FADD R13, R13, R2 ;  /* 0x000000020d0d7221 */ /* 0x000fe20000000000 */
[----:B------:R-:W-:Y:S01]  /*0730*/  FADD R14, R14, R3 ;  /* 0x000000030e0e7221 */ /* 0x000fe20000000000 */
[----:B------:R-:W-:Y:S01]  /*0740*/  FADD R15, R15, R0 ;  /* 0x000000000f0f7221 */ /* 0x000fe20000000000 */
[----:B------:R-:W-:Y:S04]  /*0750*/  STG.E.128 desc[UR4][R20.64], R16 ;  /* 0x0000001014007986 */ /* 0x000fe8000c101d04 */
[----:B------:R-:W-:Y:S01]  /*0760*/  STG.E.128 desc[UR4][R20.64+0x800], R12 ;  /* 0x0008000c14007986 */ /* 0x000fe2000c101d04 */
[----:B------:R-:W-:Y:S05]  /*0770*/  EXIT ;  /* 0x000000000000794d */ /* 0x000fea0003800000 */
.L_x_0:
[----:B------:R-:W-:-:S00]  /*0780*/  BRA `(.L_x_0) ;  /* 0xfffffffc00fc7947 */ /* 0x000fc0000383ffff */
[----:B------:R-:W-:-:S00]  /*0790*/  NOP ;  /* 0x0000000000007918 */ /* 0x000fc00000000000 */
        /* <DEDUP_REMOVED lines=14> */
.L_x_1:


//--------------------- .nv.global.init           --------------------------
	.section	.nv.global.init,"aw",@progbits
.nv.global.init:
	.type		_$_str,@object
	.size		_$_str,(_$_str_$_2 - _$_str)
_$_str:
        /*0000*/ 	.byte	0x5f, 0x5f, 0x43, 0x55, 0x44, 0x41, 0x5f, 0x46, 0x54, 0x5a, 0x00
	.type		_$_str_$_2,@object
	.size		_$_str_$_2,(.L_1 - _$_str_$_2)
_$_str_$_2:
        /*000b*/ 	.byte	0x5f, 0x5f, 0x43, 0x55, 0x44, 0x41, 0x5f, 0x50, 0x52, 0x45, 0x43, 0x5f, 0x53, 0x51, 0x52, 0x54
        /*001b*/ 	.byte	0x00
.L_1:


//--------------------- .nv.constant0.triton_poi_fused__native_batch_norm_legit_no_training_add_convolution_3 --------------------------
	.section	.nv.constant0.triton_poi_fused__native_batch_norm_legit_no_training_add_convolution_3,"a",@progbits
	.sectionflags	@""
	.align	4
.nv.constant0.triton_poi_fused__native_batch_norm_legit_no_training_add_convolution_3:
	.zero		596
